	.headerflags	@"EF_CUDA_TEXMODE_UNIFIED EF_CUDA_64BIT_ADDRESS EF_CUDA_ACCELERATORS EF_CUDA_SM90 EF_CUDA_VIRTUAL_SM(EF_CUDA_SM90)"
	.elftype	@"ET_EXEC"


//--------------------- .nv.info                  --------------------------
	.section	.nv.info,"",@"SHT_CUDA_INFO"
	.align	4


	//----- nvinfo : EIATTR_REGCOUNT
	.align		4
        /*0000*/ 	.byte	0x04, 0x2f
        /*0002*/ 	.short	(.L_3 - .L_2)
	.align		4
.L_2:
        /*0004*/ 	.word	index@(triton_poi_fused__native_batch_norm_legit_no_training_2)
        /*0008*/ 	.word	0x00000012


	//----- nvinfo : EIATTR_MIN_STACK_SIZE
	.align		4
.L_3:
        /*000c*/ 	.byte	0x04, 0x12
        /*000e*/ 	.short	(.L_5 - .L_4)
	.align		4
.L_4:
        /*0010*/ 	.word	index@(triton_poi_fused__native_batch_norm_legit_no_training_2)
        /*0014*/ 	.word	0x00000000


	//----- nvinfo : EIATTR_FRAME_SIZE
	.align		4
.L_5:
        /*0018*/ 	.byte	0x04, 0x11
        /*001a*/ 	.short	(.L_7 - .L_6)
	.align		4
.L_6:
        /*001c*/ 	.word	index@(triton_poi_fused__native_batch_norm_legit_no_training_2)
        /*0020*/ 	.word	0x00000000


	//----- nvinfo : EIATTR_MIN_STACK_SIZE
	.align		4
.L_7:
        /*0024*/ 	.byte	0x04, 0x12
        /*0026*/ 	.short	(.L_9 - .L_8)
	.align		4
.L_8:
        /*0028*/ 	.word	index@(triton_poi_fused__native_batch_norm_legit_no_training_2)
        /*002c*/ 	.word	0x00000000
.L_9:


//--------------------- .nv.info.triton_poi_fused__native_batch_norm_legit_no_training_2 --------------------------
	.section	.nv.info.triton_poi_fused__native_batch_norm_legit_no_training_2,"",@"SHT_CUDA_INFO"
	.sectionflags	@""
	.align	4


	//----- nvinfo : EIATTR_CUDA_API_VERSION
	.align		4
        /*0000*/ 	.byte	0x04, 0x37
        /*0002*/ 	.short	(.L_11 - .L_10)
.L_10:
        /*0004*/ 	.word	0x0000007c


	//----- nvinfo : EIATTR_KPARAM_INFO
	.align		4
.L_11:
        /*0008*/ 	.byte	0x04, 0x17
        /*000a*/ 	.short	(.L_13 - .L_12)
.L_12:
        /*000c*/ 	.word	0x00000000
        /*0010*/ 	.short	0x0006
        /*0012*/ 	.short	0x0030
        /*0014*/ 	.byte	0x00, 0xf0, 0x11, 0x00


	//----- nvinfo : EIATTR_KPARAM_INFO
	.align		4
.L_13:
        /*0018*/ 	.byte	0x04, 0x17
        /*001a*/ 	.short	(.L_15 - .L_14)
.L_14:
        /*001c*/ 	.word	0x00000000
        /*0020*/ 	.short	0x0005
        /*0022*/ 	.short	0x0028
        /*0024*/ 	.byte	0x00, 0xf4, 0x21, 0x00


	//----- nvinfo : EIATTR_KPARAM_INFO
	.align		4
.L_15:
        /*0028*/ 	.byte	0x04, 0x17
        /*002a*/ 	.short	(.L_17 - .L_16)
.L_16:
        /*002c*/ 	.word	0x00000000
        /*0030*/ 	.short	0x0004
        /*0032*/ 	.short	0x0020
        /*0034*/ 	.byte	0x00, 0xf4, 0x21, 0x00


	//----- nvinfo : EIATTR_KPARAM_INFO
	.align		4
.L_17:
        /*0038*/ 	.byte	0x04, 0x17
        /*003a*/ 	.short	(.L_19 - .L_18)
.L_18:
        /*003c*/ 	.word	0x00000000
        /*0040*/ 	.short	0x0003
        /*0042*/ 	.short	0x0018
        /*0044*/ 	.byte	0x00, 0xf4, 0x21, 0x00


	//----- nvinfo : EIATTR_KPARAM_INFO
	.align		4
.L_19:
        /*0048*/ 	.byte	0x04, 0x17
        /*004a*/ 	.short	(.L_21 - .L_20)
.L_20:
        /*004c*/ 	.word	0x00000000
        /*0050*/ 	.short	0x0002
        /*0052*/ 	.short	0x0010
        /*0054*/ 	.byte	0x00, 0xf4, 0x21, 0x00


	//----- nvinfo : EIATTR_KPARAM_INFO
	.align		4
.L_21:
        /*0058*/ 	.byte	0x04, 0x17
        /*005a*/ 	.short	(.L_23 - .L_22)
.L_22:
        /*005c*/ 	.word	0x00000000
        /*0060*/ 	.short	0x0001
        /*0062*/ 	.short	0x0008
        /*0064*/ 	.byte	0x00, 0xf4, 0x21, 0x00


	//----- nvinfo : EIATTR_KPARAM_INFO
	.align		4
.L_23:
        /*0068*/ 	.byte	0x04, 0x17
        /*006a*/ 	.short	(.L_25 - .L_24)
.L_24:
        /*006c*/ 	.word	0x00000000
        /*0070*/ 	.short	0x0000
        /*0072*/ 	.short	0x0000
        /*0074*/ 	.byte	0x00, 0xf4, 0x21, 0x00


	//----- nvinfo : EIATTR_SPARSE_MMA_MASK
	.align		4
.L_25:
        /*0078*/ 	.byte	0x03, 0x50
        /*007a*/ 	.short	0x0000


	//----- nvinfo : EIATTR_MAXREG_COUNT
	.align		4
        /*007c*/ 	.byte	0x03, 0x1b
        /*007e*/ 	.short	0x00ff


	//----- nvinfo : EIATTR_EXIT_INSTR_OFFSETS
	.align		4
        /*0080*/ 	.byte	0x04, 0x1c
        /*0082*/ 	.short	(.L_27 - .L_26)


	//   ....[0]....
.L_26:
        /*0084*/ 	.word	0x00000300


	//   ....[1]....
        /*0088*/ 	.word	0x00000320


	//----- nvinfo : EIATTR_REQNTID
	.align		4
.L_27:
        /*008c*/ 	.byte	0x04, 0x10
        /*008e*/ 	.short	(.L_29 - .L_28)
.L_28:
        /*0090*/ 	.word	0x00000080
        /*0094*/ 	.word	0x00000001
        /*0098*/ 	.word	0x00000001


	//----- nvinfo : EIATTR_CBANK_PARAM_SIZE
	.align		4
.L_29:
        /*009c*/ 	.byte	0x03, 0x19
        /*009e*/ 	.short	0x0034


	//----- nvinfo : EIATTR_PARAM_CBANK
	.align		4
        /*00a0*/ 	.byte	0x04, 0x0a
        /*00a2*/ 	.short	(.L_31 - .L_30)
	.align		4
.L_30:
        /*00a4*/ 	.word	index@(.nv.constant0.triton_poi_fused__native_batch_norm_legit_no_training_2)
        /*00a8*/ 	.short	0x0210
        /*00aa*/ 	.short	0x0034


	//----- nvinfo : EIATTR_SW_WAR
	.align		4
.L_31:
        /*00ac*/ 	.byte	0x04, 0x36
        /*00ae*/ 	.short	(.L_33 - .L_32)
.L_32:
        /*00b0*/ 	.word	0x00000008
.L_33:


//--------------------- .nv.callgraph             --------------------------
	.section	.nv.callgraph,"",@"SHT_CUDA_CALLGRAPH"
	.align	4
	.sectionentsize	8
	.align		4
        /*0000*/ 	.word	0x00000000
	.align		4
        /*0004*/ 	.word	0xffffffff
	.align		4
        /*0008*/ 	.word	0x00000000
	.align		4
        /*000c*/ 	.word	0xfffffffe
	.align		4
        /*0010*/ 	.word	0x00000000
	.align		4
        /*0014*/ 	.word	0xfffffffd
	.align		4
        /*0018*/ 	.word	0x00000000
	.align		4
        /*001c*/ 	.word	0xfffffffc


//--------------------- .nv.constant4             --------------------------
	.section	.nv.constant4,"a",@progbits
	.align	8
	.align		8
.nv.constant4:
        /*0000*/ 	.dword	_$_str
	.align		8
        /*0008*/ 	.dword	_$_str_$_2


//--------------------- .text.triton_poi_fused__native_batch_norm_legit_no_training_2 --------------------------
	.section	.text.triton_poi_fused__native_batch_norm_legit_no_training_2,"ax",@progbits
	.align	128
        .global         triton_poi_fused__native_batch_norm_legit_no_training_2
        .type           triton_poi_fused__native_batch_norm_legit_no_training_2,@function
        .size           triton_poi_fused__native_batch_norm_legit_no_training_2,(.L_x_1 - triton_poi_fused__native_batch_norm_legit_no_training_2)
        .other          triton_poi_fused__native_batch_norm_legit_no_training_2,@"STO_CUDA_ENTRY STV_DEFAULT"
triton_poi_fused__native_batch_norm_legit_no_training_2:
.text.triton_poi_fused__native_batch_norm_legit_no_training_2:
[----:B------:R-:W0:Y:S01]  /*0000*/  LDC R1, c[0x0][0x28] ;  /* 0x00000a00ff017b82 */ /* 0x000e220000000800 */
[----:B------:R-:W1:Y:S07]  /*0010*/  S2R R0, SR_TID.X ;  /* 0x0000000000007919 */ /* 0x000e6e0000002100 */
[----:B------:R-:W2:Y:S01]  /*0020*/  LDC.64 R8, c[0x0][0x220] ;  /* 0x00008800ff087b82 */ /* 0x000ea20000000a00 */
[----:B------:R-:W-:Y:S01]  /*0030*/  HFMA2.MMA R14, -RZ, RZ, 0, 0 ;  /* 0x00000000ff0e7435 */ /* 0x000fe200000001ff */
[----:B------:R-:W-:Y:S01]  /*0040*/  ULDC.64 UR4, c[0x0][0x208] ;  /* 0x0000820000047ab9 */ /* 0x000fe20000000a00 */
[----:B------:R-:W3:Y:S05]  /*0050*/  S2R R3, SR_CTAID.X ;  /* 0x0000000000037919 */ /* 0x000eea0000002500 */
[----:B------:R-:W4:Y:S08]  /*0060*/  LDC.64 R4, c[0x0][0x210] ;  /* 0x00008400ff047b82 */ /* 0x000f300000000a00 */
[----:B------:R-:W5:Y:S08]  /*0070*/  LDC.64 R6, c[0x0][0x218] ;  /* 0x00008600ff067b82 */ /* 0x000f700000000a00 */
[----:B------:R-:W5:Y:S01]  /*0080*/  LDC.64 R10, c[0x0][0x228] ;  /* 0x00008a00ff0a7b82 */ /* 0x000f620000000a00 */
[----:B-1----:R-:W-:-:S07]  /*0090*/  LOP3.LUT R0, R0, 0x7f, RZ, 0xc0, !PT ;  /* 0x0000007f00007812 */ /* 0x002fce00078ec0ff */
[----:B------:R-:W1:Y:S01]  /*00a0*/  LDC.64 R12, c[0x0][0x230] ;  /* 0x00008c00ff0c7b82 */ /* 0x000e620000000a00 */
[----:B---3--:R-:W-:Y:S02]  /*00b0*/  SHF.R.S32.HI R2, RZ, 0x18, R3 ;  /* 0x00000018ff027819 */ /* 0x008fe40000011403 */
[----:B------:R-:W-:Y:S02]  /*00c0*/  LEA R0, R3, R0, 0x7 ;  /* 0x0000000003007211 */ /* 0x000fe400078e38ff */
[----:B------:R-:W-:Y:S02]  /*00d0*/  SGXT R3, R2, 0x1 ;  /* 0x000000010203781a */ /* 0x000fe40000000200 */
[----:B------:R-:W-:Y:S02]  /*00e0*/  ISETP.GE.AND P2, PT, R0, 0x80, PT ;  /* 0x000000800000780c */ /* 0x000fe40003f46270 */
[----:B------:R-:W-:-:S04]  /*00f0*/  LEA.HI R3, R3, R0, RZ, 0x2 ;  /* 0x0000000003037211 */ /* 0x000fc800078f10ff */
[----:B------:R-:W-:-:S04]  /*0100*/  SHF.R.S32.HI R3, RZ, 0x2, R3 ;  /* 0x00000002ff037819 */ /* 0x000fc80000011403 */
[----:B------:R-:W-:-:S04]  /*0110*/  LEA.HI R2, R3, R3, RZ, 0x3 ;  /* 0x0000000303027211 */ /* 0x000fc800078f18ff */
[----:B------:R-:W-:-:S04]  /*0120*/  LOP3.LUT R2, R2, 0xfffffff8, RZ, 0xc0, !PT ;  /* 0xfffffff802027812 */ /* 0x000fc800078ec0ff */
[----:B------:R-:W-:-:S05]  /*0130*/  IADD3 R15, R3, -R2, RZ ;  /* 0x80000002030f7210 */ /* 0x000fca0007ffe0ff */
[----:B--2---:R-:W-:-:S05]  /*0140*/  IMAD.WIDE R8, R15, 0x4, R8 ;  /* 0x000000040f087825 */ /* 0x004fca00078e0208 */
[----:B------:R2:W3:Y:S01]  /*0150*/  @!P2 LDG.E.EL R14, desc[UR4][R8.64] ;  /* 0x00000004080ea981 */ /* 0x0004e2000c2e1900 */
[----:B------:R-:W-:Y:S01]  /*0160*/  CS2R R2, SRZ ;  /* 0x0000000000027805 */ /* 0x000fe2000001ff00 */
[----:B----4-:R-:W-:-:S04]  /*0170*/  IMAD.WIDE R4, R0, 0x4, R4 ;  /* 0x0000000400047825 */ /* 0x010fc800078e0204 */
[C---:B-----5:R-:W-:Y:S01]  /*0180*/  IMAD.WIDE R6, R15.reuse, 0x4, R6 ;  /* 0x000000040f067825 */ /* 0x060fe200078e0206 */
[----:B------:R4:W5:Y:S03]  /*0190*/  @!P2 LDG.E R2, desc[UR4][R4.64] ;  /* 0x000000040402a981 */ /* 0x000966000c1e1900 */
[C---:B0-2---:R-:W-:Y:S01]  /*01a0*/  IMAD.WIDE R8, R15.reuse, 0x4, R10 ;  /* 0x000000040f087825 */ /* 0x045fe200078e020a */
[----:B------:R0:W5:Y:S03]  /*01b0*/  @!P2 LDG.E.EL R3, desc[UR4][R6.64] ;  /* 0x000000040603a981 */ /* 0x000166000c2e1900 */
[----:B-1----:R-:W-:Y:S01]  /*01c0*/  IMAD.WIDE R10, R15, 0x4, R12 ;  /* 0x000000040f0a7825 */ /* 0x002fe200078e020c */
[----:B------:R-:W-:Y:S01]  /*01d0*/  CS2R R12, SRZ ;  /* 0x00000000000c7805 */ /* 0x000fe2000001ff00 */
[----:B----4-:R-:W1:Y:S05]  /*01e0*/  LDC.64 R4, c[0x0][0x238] ;  /* 0x00008e00ff047b82 */ /* 0x010e6a0000000a00 */
[----:B------:R-:W2:Y:S04]  /*01f0*/  @!P2 LDG.E.EL R12, desc[UR4][R8.64] ;  /* 0x00000004080ca981 */ /* 0x000ea8000c2e1900 */
[----:B------:R-:W2:Y:S01]  /*0200*/  @!P2 LDG.E.EL R13, desc[UR4][R10.64] ;  /* 0x000000040a0da981 */ /* 0x000ea2000c2e1900 */
[----:B0-----:R-:W-:Y:S01]  /*0210*/  MOV R6, 0x3e800000 ;  /* 0x3e80000000067802 */ /* 0x001fe20000000f00 */
[----:B---3--:R-:W-:-:S04]  /*0220*/  FADD R14, R14, 9.9999997473787516356e-06 ;  /* 0x3727c5ac0e0e7421 */ /* 0x008fc80000000000 */
[----:B------:R-:W0:Y:S01]  /*0230*/  MUFU.SQRT R15, R14 ;  /* 0x0000000e000f7308 */ /* 0x000e220000002000 */
[----:B-----5:R-:W-:Y:S01]  /*0240*/  FADD R2, -R3, R2 ;  /* 0x0000000203027221 */ /* 0x020fe20000000100 */
[C---:B0-----:R-:W-:Y:S02]  /*0250*/  FSETP.GT.AND P0, PT, R15.reuse, 8.50705917302346158658e+37, PT ;  /* 0x7e8000000f00780b */ /* 0x041fe40003f04000 */
[----:B------:R-:W-:Y:S02]  /*0260*/  FSETP.GEU.AND P1, PT, R15, 1.175494350822287508e-38, PT ;  /* 0x008000000f00780b */ /* 0x000fe40003f2e000 */
[----:B------:R-:W-:-:S09]  /*0270*/  FSEL R6, R6, 1, P0 ;  /* 0x3f80000006067808 */ /* 0x000fd20000000000 */
[----:B------:R-:W-:Y:S02]  /*0280*/  @P0 FMUL R15, R15, 0.25 ;  /* 0x3e8000000f0f0820 */ /* 0x000fe40000400000 */
[----:B------:R-:W-:Y:S02]  /*0290*/  @!P1 FMUL R6, R6, 16777216 ;  /* 0x4b80000006069820 */ /* 0x000fe40000400000 */
[----:B------:R-:W-:-:S06]  /*02a0*/  @!P1 FMUL R15, R15, 16777216 ;  /* 0x4b8000000f0f9820 */ /* 0x000fcc0000400000 */
[----:B------:R-:W0:Y:S02]  /*02b0*/  MUFU.RCP R15, R15 ;  /* 0x0000000f000f7308 */ /* 0x000e240000001000 */
[----:B0-----:R-:W-:-:S04]  /*02c0*/  FMUL R3, R15, R6 ;  /* 0x000000060f037220 */ /* 0x001fc80000400000 */
[----:B------:R-:W-:Y:S01]  /*02d0*/  FMUL R6, R2, R3 ;  /* 0x0000000302067220 */ /* 0x000fe20000400000 */
[----:B-1----:R-:W-:-:S04]  /*02e0*/  IMAD.WIDE R2, R0, 0x4, R4 ;  /* 0x0000000400027825 */ /* 0x002fc800078e0204 */
[----:B--2---:R-:W-:Y:S01]  /*02f0*/  FFMA R13, R6, R12, R13 ;  /* 0x0000000c060d7223 */ /* 0x004fe2000000000d */
[----:B------:R-:W-:Y:S06]  /*0300*/  @P2 EXIT ;  /* 0x000000000000294d */ /* 0x000fec0003800000 */
[----:B------:R-:W-:Y:S01]  /*0310*/  STG.E desc[UR4][R2.64], R13 ;  /* 0x0000000d02007986 */ /* 0x000fe2000c101904 */
[----:B------:R-:W-:Y:S05]  /*0320*/  EXIT ;  /* 0x000000000000794d */ /* 0x000fea0003800000 */
.L_x_0:
[----:B------:R-:W-:-:S00]  /*0330*/  BRA `(.L_x_0) ;  /* 0xfffffffc00fc7947 */ /* 0x000fc0000383ffff */
[----:B------:R-:W-:-:S00]  /*0340*/  NOP ;  /* 0x0000000000007918 */ /* 0x000fc00000000000 */
        /* <DEDUP_REMOVED lines=11> */
.L_x_1:


//--------------------- .nv.global.init           --------------------------
	.section	.nv.global.init,"aw",@progbits
.nv.global.init:
	.type		_$_str,@object
	.size		_$_str,(_$_str_$_2 - _$_str)
_$_str:
        /*0000*/ 	.byte	0x5f, 0x5f, 0x43, 0x55, 0x44, 0x41, 0x5f, 0x46, 0x54, 0x5a, 0x00
	.type		_$_str_$_2,@object
	.size		_$_str_$_2,(.L_1 - _$_str_$_2)
_$_str_$_2:
        /*000b*/ 	.byte	0x5f, 0x5f, 0x43, 0x55, 0x44, 0x41, 0x5f, 0x50, 0x52, 0x45, 0x43, 0x5f, 0x53, 0x51, 0x52, 0x54
        /*001b*/ 	.byte	0x00
.L_1:


//--------------------- .nv.constant0.triton_poi_fused__native_batch_norm_legit_no_training_2 --------------------------
	.section	.nv.constant0.triton_poi_fused__native_batch_norm_legit_no_training_2,"a",@progbits
	.sectionflags	@""
	.align	4
.nv.constant0.triton_poi_fused__native_batch_norm_legit_no_training_2:
	.zero		580
